//
// Generated by NVIDIA NVVM Compiler
//
// Compiler Build ID: CL-36424714
// Cuda compilation tools, release 13.0, V13.0.88
// Based on NVVM 20.0.0
//

.version 9.0
.target sm_100
.address_size 64

	// .globl	template_op_kernel0

.visible .entry template_op_kernel0(
	.param .u64 .ptr .align 1 template_op_kernel0_param_0,
	.param .u64 .ptr .align 1 template_op_kernel0_param_1
)
.maxntid 1
{
	.reg .b16 	%rs<4>;
	.reg .b32 	%r<16>;
	.reg .b64 	%rd<9>;

	ld.param.u64 	%rd1, [template_op_kernel0_param_0];
	ld.param.u64 	%rd2, [template_op_kernel0_param_1];
	cvta.to.global.u64 	%rd3, %rd2;
	cvta.to.global.u64 	%rd4, %rd1;
	mov.u32 	%r1, %ctaid.x;
	mov.u32 	%r2, %ctaid.y;
	mad.lo.s32 	%r3, %r1, 1008, %r2;
	mul.wide.u32 	%rd5, %r3, 2;
	add.s64 	%rd6, %rd3, %rd5;
	mul.hi.u32 	%r4, %r1, 1246611823;
	shr.u32 	%r5, %r4, 9;
	mul.lo.s32 	%r6, %r5, 1764;
	sub.s32 	%r7, %r1, %r6;
	cvt.u16.u32 	%rs1, %r7;
	mul.hi.u16 	%rs2, %rs1, 1561;
	mul.wide.u16 	%r8, %rs2, -23200;
	mul.hi.u32 	%r9, %r1, 818089009;
	shr.u32 	%r10, %r9, 3;
	mul.lo.s32 	%r11, %r10, 42;
	sub.s32 	%r12, %r1, %r11;
	mad.lo.s32 	%r13, %r5, 1778112, %r2;
	mad.lo.s32 	%r14, %r12, 1008, %r13;
	add.s32 	%r15, %r14, %r8;
	mul.wide.u32 	%rd7, %r15, 2;
	add.s64 	%rd8, %rd4, %rd7;
	ld.global.nc.u16 	%rs3, [%rd8];
	st.global.u16 	[%rd6], %rs3;
	ret;

}


// ===== COMPILED SASS (sm_100) =====

	.target	sm_100

	.elftype	@"ET_EXEC"


//--------------------- .note.nv.tkinfo           --------------------------
	.section	.note.nv.tkinfo,"",@"SHT_NOTE"
	.sectionflags	@"SHF_NOTE_NV_TKINFO"
	.tkinfo
        /*0018*/ 	.word	0x00000002
        /*0030*/ 	.string	""
        /*0030*/ 	.string	"ptxas"
        /*0030*/ 	.string	"Cuda compilation tools, release 13.0, V13.0.88"
        /*0030*/ 	.string	"Build cuda_13.0.r13.0/compiler.36424714_0"
        /*0030*/ 	.string	"-arch sm_100 -m 64 "



//--------------------- .note.nv.cuinfo           --------------------------
	.section	.note.nv.cuinfo,"",@"SHT_NOTE"
	.sectionflags	@"SHF_NOTE_NV_CUINFO"
        /*0018*/ 	.short	0x0002
        /*001a*/ 	.short	0x0064
        /*001c*/ 	.short	0x0082
	.zero		2


//--------------------- .nv.info                  --------------------------
	.section	.nv.info,"",@"SHT_CUDA_INFO"
	.align	4


	//----- nvinfo : EIATTR_REGCOUNT
	.align		4
        /*0000*/ 	.byte	0x04, 0x2f
        /*0002*/ 	.short	(.L_1 - .L_0)
	.align		4
.L_0:
        /*0004*/ 	.word	index@(template_op_kernel0)
        /*0008*/ 	.word	0x0000000b


	//----- nvinfo : EIATTR_FRAME_SIZE
	.align		4
.L_1:
        /*000c*/ 	.byte	0x04, 0x11
        /*000e*/ 	.short	(.L_3 - .L_2)
	.align		4
.L_2:
        /*0010*/ 	.word	index@(template_op_kernel0)
        /*0014*/ 	.word	0x00000000


	//----- nvinfo : EIATTR_MIN_STACK_SIZE
	.align		4
.L_3:
        /*0018*/ 	.byte	0x04, 0x12
        /*001a*/ 	.short	(.L_5 - .L_4)
	.align		4
.L_4:
        /*001c*/ 	.word	index@(template_op_kernel0)
        /*0020*/ 	.word	0x00000000
.L_5:


//--------------------- .nv.compat                --------------------------
	.section	.nv.compat,"",@"SHT_CUDA_COMPAT_INFO"
	.align	4
        /*0000*/ 	.byte	0x02, 0x09, 0x00, 0x00, 0x02, 0x02, 0x01, 0x00, 0x02, 0x05, 0x05, 0x00, 0x03, 0x07, 0x01, 0x01
        /*0010*/ 	.byte	0x02, 0x03, 0x00, 0x00, 0x02, 0x06, 0x01, 0x00, 0x04, 0x0b, 0x08, 0x00, 0x09, 0x00, 0x00, 0x00
        /*0020*/ 	.byte	0x00, 0x00, 0x00, 0x00


//--------------------- .nv.info.template_op_kernel0 --------------------------
	.section	.nv.info.template_op_kernel0,"",@"SHT_CUDA_INFO"
	.sectionflags	@""
	.align	4


	//----- nvinfo : EIATTR_CUDA_API_VERSION
	.align		4
        /*0000*/ 	.byte	0x04, 0x37
        /*0002*/ 	.short	(.L_7 - .L_6)
.L_6:
        /*0004*/ 	.word	0x00000082


	//----- nvinfo : EIATTR_KPARAM_INFO
	.align		4
.L_7:
        /*0008*/ 	.byte	0x04, 0x17
        /*000a*/ 	.short	(.L_9 - .L_8)
.L_8:
        /*000c*/ 	.word	0x00000000
        /*0010*/ 	.short	0x0001
        /*0012*/ 	.short	0x0008
        /*0014*/ 	.byte	0x00, 0xf5, 0x21, 0x00


	//----- nvinfo : EIATTR_KPARAM_INFO
	.align		4
.L_9:
        /*0018*/ 	.byte	0x04, 0x17
        /*001a*/ 	.short	(.L_11 - .L_10)
.L_10:
        /*001c*/ 	.word	0x00000000
        /*0020*/ 	.short	0x0000
        /*0022*/ 	.short	0x0000
        /*0024*/ 	.byte	0x00, 0xf5, 0x21, 0x00


	//----- nvinfo : EIATTR_SPARSE_MMA_MASK
	.align		4
.L_11:
        /*0028*/ 	.byte	0x03, 0x50
        /*002a*/ 	.short	0x0000


	//----- nvinfo : EIATTR_MAXREG_COUNT
	.align		4
        /*002c*/ 	.byte	0x03, 0x1b
        /*002e*/ 	.short	0x00ff


	//----- nvinfo : EIATTR_MERCURY_ISA_VERSION
	.align		4
        /*0030*/ 	.byte	0x03, 0x5f
        /*0032*/ 	.short	0x0101


	//----- nvinfo : EIATTR_VRC_CTA_INIT_COUNT
	.align		4
        /*0034*/ 	.byte	0x02, 0x4a
	.zero		1
	.zero		1


	//----- nvinfo : EIATTR_EXIT_INSTR_OFFSETS
	.align		4
        /*0038*/ 	.byte	0x04, 0x1c
        /*003a*/ 	.short	(.L_13 - .L_12)


	//   ....[0]....
.L_12:
        /*003c*/ 	.word	0x00000170


	//----- nvinfo : EIATTR_MAX_THREADS
	.align		4
.L_13:
        /*0040*/ 	.byte	0x04, 0x05
        /*0042*/ 	.short	(.L_15 - .L_14)
.L_14:
        /*0044*/ 	.word	0x00000001
        /*0048*/ 	.word	0x00000001
        /*004c*/ 	.word	0x00000001


	//----- nvinfo : EIATTR_CBANK_PARAM_SIZE
	.align		4
.L_15:
        /*0050*/ 	.byte	0x03, 0x19
        /*0052*/ 	.short	0x0010


	//----- nvinfo : EIATTR_PARAM_CBANK
	.align		4
        /*0054*/ 	.byte	0x04, 0x0a
        /*0056*/ 	.short	(.L_17 - .L_16)
	.align		4
.L_16:
        /*0058*/ 	.word	index@(.nv.constant0.template_op_kernel0)
        /*005c*/ 	.short	0x0380
        /*005e*/ 	.short	0x0010


	//----- nvinfo : EIATTR_SW_WAR
	.align		4
.L_17:
        /*0060*/ 	.byte	0x04, 0x36
        /*0062*/ 	.short	(.L_19 - .L_18)
.L_18:
        /*0064*/ 	.word	0x00000008
.L_19:


//--------------------- .nv.callgraph             --------------------------
	.section	.nv.callgraph,"",@"SHT_CUDA_CALLGRAPH"
	.align	4
	.sectionentsize	8
	.align		4
        /*0000*/ 	.word	0x00000000
	.align		4
        /*0004*/ 	.word	0xffffffff
	.align		4
        /*0008*/ 	.word	0x00000000
	.align		4
        /*000c*/ 	.word	0xfffffffe
	.align		4
        /*0010*/ 	.word	0x00000000
	.align		4
        /*0014*/ 	.word	0xfffffffd
	.align		4
        /*0018*/ 	.word	0x00000000
	.align		4
        /*001c*/ 	.word	0xfffffffc


//--------------------- .text.template_op_kernel0 --------------------------
	.section	.text.template_op_kernel0,"ax",@progbits
	.align	128
        .global         template_op_kernel0
        .type           template_op_kernel0,@function
        .size           template_op_kernel0,(.L_x_1 - template_op_kernel0)
        .other          template_op_kernel0,@"STO_CUDA_ENTRY STV_DEFAULT"
template_op_kernel0:
.text.template_op_kernel0:
[----:B------:R-:W-:Y:S01]  /*0000*/  LDC R1, c[0x0][0x37c] ;  /* 0x0000df00ff017b82 */ /* 0x000fe20000000800 */
[----:B------:R-:W0:Y:S07]  /*0010*/  S2R R7, SR_CTAID.X ;  /* 0x0000000000077919 */ /* 0x000e2e0000002500 */
[----:B------:R-:W1:Y:S01]  /*0020*/  LDC.64 R4, c[0x0][0x380] ;  /* 0x0000e000ff047b82 */ /* 0x000e620000000a00 */
[----:B------:R-:W2:Y:S01]  /*0030*/  LDCU.64 UR4, c[0x0][0x358] ;  /* 0x00006b00ff0477ac */ /* 0x000ea20008000a00 */
[----:B------:R-:W3:Y:S01]  /*0040*/  S2R R8, SR_CTAID.Y ;  /* 0x0000000000087919 */ /* 0x000ee20000002600 */
[----:B0-----:R-:W-:-:S04]  /*0050*/  IMAD.HI.U32 R0, R7, 0x4a4dc96f, RZ ;  /* 0x4a4dc96f07007827 */ /* 0x001fc800078e00ff */
[----:B------:R-:W-:Y:S01]  /*0060*/  IMAD.HI.U32 R3, R7, 0x30c30c31, RZ ;  /* 0x30c30c3107037827 */ /* 0x000fe200078e00ff */
[----:B------:R-:W-:-:S04]  /*0070*/  SHF.R.U32.HI R0, RZ, 0x9, R0 ;  /* 0x00000009ff007819 */ /* 0x000fc80000011600 */
[----:B------:R-:W-:Y:S01]  /*0080*/  SHF.R.U32.HI R3, RZ, 0x3, R3 ;  /* 0x00000003ff037819 */ /* 0x000fe20000011603 */
[----:B------:R-:W-:-:S04]  /*0090*/  IMAD R2, R0, -0x6e4, R7 ;  /* 0xfffff91c00027824 */ /* 0x000fc800078e0207 */
[----:B------:R-:W-:Y:S01]  /*00a0*/  IMAD R3, R3, -0x2a, R7 ;  /* 0xffffffd603037824 */ /* 0x000fe200078e0207 */
[----:B------:R-:W-:-:S05]  /*00b0*/  LOP3.LUT R2, R2, 0xffff, RZ, 0xc0, !PT ;  /* 0x0000ffff02027812 */ /* 0x000fca00078ec0ff */
[----:B------:R-:W-:Y:S02]  /*00c0*/  IMAD R6, R2, 0x619, RZ ;  /* 0x0000061902067824 */ /* 0x000fe400078e02ff */
[----:B---3--:R-:W-:-:S03]  /*00d0*/  IMAD R2, R0, 0x1b21c0, R8 ;  /* 0x001b21c000027824 */ /* 0x008fc600078e0208 */
[----:B------:R-:W-:Y:S01]  /*00e0*/  SHF.R.U32.HI R0, RZ, 0x10, R6 ;  /* 0x00000010ff007819 */ /* 0x000fe20000011606 */
[----:B------:R-:W-:-:S04]  /*00f0*/  IMAD R3, R3, 0x3f0, R2 ;  /* 0x000003f003037824 */ /* 0x000fc800078e0202 */
[----:B------:R-:W-:-:S04]  /*0100*/  IMAD R3, R0, 0xa560, R3 ;  /* 0x0000a56000037824 */ /* 0x000fc800078e0203 */
[----:B-1----:R-:W-:Y:S02]  /*0110*/  IMAD.WIDE.U32 R4, R3, 0x2, R4 ;  /* 0x0000000203047825 */ /* 0x002fe400078e0004 */
[----:B------:R-:W0:Y:S04]  /*0120*/  LDC.64 R2, c[0x0][0x388] ;  /* 0x0000e200ff027b82 */ /* 0x000e280000000a00 */
[----:B--2---:R-:W2:Y:S01]  /*0130*/  LDG.E.U16.CONSTANT R5, desc[UR4][R4.64] ;  /* 0x0000000404057981 */ /* 0x004ea2000c1e9500 */
[----:B------:R-:W-:-:S04]  /*0140*/  IMAD R7, R7, 0x3f0, R8 ;  /* 0x000003f007077824 */ /* 0x000fc800078e0208 */
[----:B0-----:R-:W-:-:S05]  /*0150*/  IMAD.WIDE.U32 R2, R7, 0x2, R2 ;  /* 0x0000000207027825 */ /* 0x001fca00078e0002 */
[----:B--2---:R-:W-:Y:S01]  /*0160*/  STG.E.U16 desc[UR4][R2.64], R5 ;  /* 0x0000000502007986 */ /* 0x004fe2000c101504 */
[----:B------:R-:W-:Y:S05]  /*0170*/  EXIT ;  /* 0x000000000000794d */ /* 0x000fea0003800000 */
.L_x_0:
[----:B------:R-:W-:-:S00]  /*0180*/  BRA `(.L_x_0) ;  /* 0xfffffffc00fc7947 */ /* 0x000fc0000383ffff */
[----:B------:R-:W-:-:S00]  /*0190*/  NOP ;  /* 0x0000000000007918 */ /* 0x000fc00000000000 */
        /* <DEDUP_REMOVED lines=14> */
.L_x_1:


//--------------------- .nv.shared.reserved.0     --------------------------
	.section	.nv.shared.reserved.0,"aw",@nobits
	.weak		__nv_reservedSMEM_offset_0_alias
	.size		__nv_reservedSMEM_offset_0_alias, 0, 64
	.other		__nv_reservedSMEM_offset_0_alias,@"STO_CUDA_RESERVED_SHARED STV_DEFAULT"
__nv_reservedSMEM_offset_0_alias:
	.zero		0
	.zero		64


//--------------------- .nv.constant0.template_op_kernel0 --------------------------
	.section	.nv.constant0.template_op_kernel0,"a",@progbits
	.sectionflags	@""
	.align	4
.nv.constant0.template_op_kernel0:
	.zero		912


//--------------------- SYMBOLS --------------------------

	.type		.nv.reservedSmem.offset0,@object
	.size		.nv.reservedSmem.offset0,0x4
